//
// Generated by NVIDIA NVVM Compiler
//
// Compiler Build ID: CL-36424714
// Cuda compilation tools, release 13.0, V13.0.88
// Based on NVVM 20.0.0
//

.version 9.0
.target sm_100
.address_size 64

	// .globl	_Z15print_cuda_infov
.extern .func  (.param .b32 func_retval0) vprintf
(
	.param .b64 vprintf_param_0,
	.param .b64 vprintf_param_1
)
;
.global .align 1 .b8 $str[116] = {72, 101, 108, 108, 111, 32, 67, 85, 68, 65, 32, 119, 111, 114, 108, 100, 32, 102, 114, 111, 109, 32, 116, 104, 114, 101, 97, 100, 32, 120, 58, 32, 37, 100, 32, 32, 121, 58, 32, 37, 100, 32, 32, 122, 58, 32, 37, 100, 32, 97, 116, 32, 98, 108, 111, 99, 107, 32, 32, 120, 58, 32, 37, 100, 32, 32, 121, 58, 32, 37, 100, 32, 32, 122, 58, 32, 37, 100, 32, 97, 110, 100, 32, 103, 114, 105, 100, 32, 100, 105, 109, 32, 32, 120, 58, 32, 37, 100, 44, 32, 32, 121, 58, 32, 37, 100, 44, 32, 32, 122, 58, 32, 37, 100, 10};

.visible .entry _Z15print_cuda_infov()
{
	.local .align 8 .b8 	__local_depot0[40];
	.reg .b64 	%SP;
	.reg .b64 	%SPL;
	.reg .b32 	%r<12>;
	.reg .b64 	%rd<5>;

	mov.u64 	%SPL, __local_depot0;
	cvta.local.u64 	%SP, %SPL;
	add.u64 	%rd1, %SP, 0;
	add.u64 	%rd2, %SPL, 0;
	mov.u32 	%r1, %tid.x;
	mov.u32 	%r2, %tid.y;
	mov.u32 	%r3, %tid.z;
	mov.u32 	%r4, %ctaid.x;
	mov.u32 	%r5, %ctaid.y;
	mov.u32 	%r6, %ctaid.z;
	mov.u32 	%r7, %nctaid.x;
	mov.u32 	%r8, %nctaid.y;
	mov.u32 	%r9, %nctaid.z;
	st.local.v2.u32 	[%rd2], {%r1, %r2};
	st.local.v2.u32 	[%rd2+8], {%r3, %r4};
	st.local.v2.u32 	[%rd2+16], {%r5, %r6};
	st.local.v2.u32 	[%rd2+24], {%r7, %r8};
	st.local.u32 	[%rd2+32], %r9;
	mov.u64 	%rd3, $str;
	cvta.global.u64 	%rd4, %rd3;
	{ // callseq 0, 0
	.param .b64 param0;
	st.param.b64 	[param0], %rd4;
	.param .b64 param1;
	st.param.b64 	[param1], %rd1;
	.param .b32 retval0;
	call.uni (retval0), 
	vprintf, 
	(
	param0, 
	param1
	);
	ld.param.b32 	%r10, [retval0];
	} // callseq 0
	ret;

}


// ===== COMPILED SASS (sm_100) =====

	.target	sm_100

	.elftype	@"ET_EXEC"


//--------------------- .note.nv.tkinfo           --------------------------
	.section	.note.nv.tkinfo,"",@"SHT_NOTE"
	.sectionflags	@"SHF_NOTE_NV_TKINFO"
	.tkinfo
        /*0018*/ 	.word	0x00000002
        /*0030*/ 	.string	""
        /*0030*/ 	.string	"ptxas"
        /*0030*/ 	.string	"Cuda compilation tools, release 13.0, V13.0.88"
        /*0030*/ 	.string	"Build cuda_13.0.r13.0/compiler.36424714_0"
        /*0030*/ 	.string	"-arch sm_100 -m 64 "



//--------------------- .note.nv.cuinfo           --------------------------
	.section	.note.nv.cuinfo,"",@"SHT_NOTE"
	.sectionflags	@"SHF_NOTE_NV_CUINFO"
        /*0018*/ 	.short	0x0002
        /*001a*/ 	.short	0x0064
        /*001c*/ 	.short	0x0082
	.zero		2


//--------------------- .nv.info                  --------------------------
	.section	.nv.info,"",@"SHT_CUDA_INFO"
	.align	4


	//----- nvinfo : EIATTR_REGCOUNT
	.align		4
        /*0000*/ 	.byte	0x04, 0x2f
        /*0002*/ 	.short	(.L_2 - .L_1)
	.align		4
.L_1:
        /*0004*/ 	.word	index@(_Z15print_cuda_infov)
        /*0008*/ 	.word	0x00000018


	//----- nvinfo : EIATTR_FRAME_SIZE
	.align		4
.L_2:
        /*000c*/ 	.byte	0x04, 0x11
        /*000e*/ 	.short	(.L_4 - .L_3)
	.align		4
.L_3:
        /*0010*/ 	.word	index@(_Z15print_cuda_infov)
        /*0014*/ 	.word	0x00000028


	//----- nvinfo : EIATTR_MIN_STACK_SIZE
	.align		4
.L_4:
        /*0018*/ 	.byte	0x04, 0x12
        /*001a*/ 	.short	(.L_6 - .L_5)
	.align		4
.L_5:
        /*001c*/ 	.word	index@(_Z15print_cuda_infov)
        /*0020*/ 	.word	0x00000028
.L_6:


//--------------------- .nv.compat                --------------------------
	.section	.nv.compat,"",@"SHT_CUDA_COMPAT_INFO"
	.align	4
        /*0000*/ 	.byte	0x02, 0x09, 0x00, 0x00, 0x02, 0x02, 0x01, 0x00, 0x02, 0x05, 0x05, 0x00, 0x03, 0x07, 0x01, 0x01
        /*0010*/ 	.byte	0x02, 0x03, 0x00, 0x00, 0x02, 0x06, 0x01, 0x00, 0x04, 0x0b, 0x08, 0x00, 0x09, 0x00, 0x00, 0x00
        /*0020*/ 	.byte	0x00, 0x00, 0x00, 0x00


//--------------------- .nv.info._Z15print_cuda_infov --------------------------
	.section	.nv.info._Z15print_cuda_infov,"",@"SHT_CUDA_INFO"
	.sectionflags	@""
	.align	4


	//----- nvinfo : EIATTR_CUDA_API_VERSION
	.align		4
        /*0000*/ 	.byte	0x04, 0x37
        /*0002*/ 	.short	(.L_8 - .L_7)
.L_7:
        /*0004*/ 	.word	0x00000082


	//----- nvinfo : EIATTR_SPARSE_MMA_MASK
	.align		4
.L_8:
        /*0008*/ 	.byte	0x03, 0x50
        /*000a*/ 	.short	0x0000


	//----- nvinfo : EIATTR_MAXREG_COUNT
	.align		4
        /*000c*/ 	.byte	0x03, 0x1b
        /*000e*/ 	.short	0x00ff


	//----- nvinfo : EIATTR_EXTERNS
	.align		4
        /*0010*/ 	.byte	0x04, 0x0f
        /*0012*/ 	.short	(.L_10 - .L_9)


	//   ....[0]....
	.align		4
.L_9:
        /*0014*/ 	.word	index@(vprintf)


	//----- nvinfo : EIATTR_MERCURY_ISA_VERSION
	.align		4
.L_10:
        /*0018*/ 	.byte	0x03, 0x5f
        /*001a*/ 	.short	0x0101


	//----- nvinfo : EIATTR_VRC_CTA_INIT_COUNT
	.align		4
        /*001c*/ 	.byte	0x02, 0x4a
	.zero		1
	.zero		1


	//----- nvinfo : EIATTR_SYSCALL_OFFSETS
	.align		4
        /*0020*/ 	.byte	0x04, 0x46
        /*0022*/ 	.short	(.L_12 - .L_11)


	//   ....[0]....
.L_11:
        /*0024*/ 	.word	0x000001a0


	//----- nvinfo : EIATTR_EXIT_INSTR_OFFSETS
	.align		4
.L_12:
        /*0028*/ 	.byte	0x04, 0x1c
        /*002a*/ 	.short	(.L_14 - .L_13)


	//   ....[0]....
.L_13:
        /*002c*/ 	.word	0x000001b0


	//----- nvinfo : EIATTR_SW_WAR
	.align		4
.L_14:
        /*0030*/ 	.byte	0x04, 0x36
        /*0032*/ 	.short	(.L_16 - .L_15)
.L_15:
        /*0034*/ 	.word	0x00000008
.L_16:


//--------------------- .nv.callgraph             --------------------------
	.section	.nv.callgraph,"",@"SHT_CUDA_CALLGRAPH"
	.align	4
	.sectionentsize	8
	.align		4
        /*0000*/ 	.word	0x00000000
	.align		4
        /*0004*/ 	.word	0xffffffff
	.align		4
        /*0008*/ 	.word	index@(_Z15print_cuda_infov)
	.align		4
        /*000c*/ 	.word	index@(vprintf)
	.align		4
        /*0010*/ 	.word	0x00000000
	.align		4
        /*0014*/ 	.word	0xfffffffe
	.align		4
        /*0018*/ 	.word	0x00000000
	.align		4
        /*001c*/ 	.word	0xfffffffd
	.align		4
        /*0020*/ 	.word	0x00000000
	.align		4
        /*0024*/ 	.word	0xfffffffc


//--------------------- .nv.constant4             --------------------------
	.section	.nv.constant4,"a",@progbits
	.align	8
	.align		8
.nv.constant4:
        /*0000*/ 	.dword	vprintf
	.align		8
        /*0008*/ 	.dword	$str


//--------------------- .text._Z15print_cuda_infov --------------------------
	.section	.text._Z15print_cuda_infov,"ax",@progbits
	.align	128
        .global         _Z15print_cuda_infov
        .type           _Z15print_cuda_infov,@function
        .size           _Z15print_cuda_infov,(.L_x_2 - _Z15print_cuda_infov)
        .other          _Z15print_cuda_infov,@"STO_CUDA_ENTRY STV_DEFAULT"
_Z15print_cuda_infov:
.text._Z15print_cuda_infov:
[----:B------:R-:W0:Y:S01]  /*0000*/  LDC R1, c[0x0][0x37c] ;  /* 0x0000df00ff017b82 */ /* 0x000e220000000800 */
[----:B------:R-:W1:Y:S01]  /*0010*/  S2R R8, SR_TID.X ;  /* 0x0000000000087919 */ /* 0x000e620000002100 */
[----:B------:R-:W2:Y:S06]  /*0020*/  LDCU UR5, c[0x0][0x2fc] ;  /* 0x00005f80ff0577ac */ /* 0x000eac0008000800 */
[----:B------:R-:W3:Y:S01]  /*0030*/  LDC R14, c[0x0][0x370] ;  /* 0x0000dc00ff0e7b82 */ /* 0x000ee20000000800 */
[----:B0-----:R-:W-:Y:S01]  /*0040*/  VIADD R1, R1, 0xffffffd8 ;  /* 0xffffffd801017836 */ /* 0x001fe20000000000 */
[----:B------:R-:W1:Y:S01]  /*0050*/  S2R R9, SR_TID.Y ;  /* 0x0000000000097919 */ /* 0x000e620000002200 */
[----:B------:R-:W-:Y:S01]  /*0060*/  MOV R0, 0x0 ;  /* 0x0000000000007802 */ /* 0x000fe20000000f00 */
[----:B------:R-:W0:Y:S01]  /*0070*/  LDCU UR4, c[0x0][0x2f8] ;  /* 0x00005f00ff0477ac */ /* 0x000e220008000800 */
[----:B------:R-:W4:Y:S03]  /*0080*/  S2R R10, SR_TID.Z ;  /* 0x00000000000a7919 */ /* 0x000f260000002300 */
[----:B------:R-:W3:Y:S01]  /*0090*/  LDC R15, c[0x0][0x374] ;  /* 0x0000dd00ff0f7b82 */ /* 0x000ee20000000800 */
[----:B------:R-:W5:Y:S01]  /*00a0*/  LDCU.64 UR6, c[0x4][0x8] ;  /* 0x01000100ff0677ac */ /* 0x000f620008000a00 */
[----:B------:R-:W4:Y:S01]  /*00b0*/  S2R R11, SR_CTAID.X ;  /* 0x00000000000b7919 */ /* 0x000f220000002500 */
[----:B------:R-:W4:Y:S05]  /*00c0*/  S2R R12, SR_CTAID.Y ;  /* 0x00000000000c7919 */ /* 0x000f2a0000002600 */
[----:B------:R-:W4:Y:S01]  /*00d0*/  LDC R16, c[0x0][0x378] ;  /* 0x0000de00ff107b82 */ /* 0x000f220000000800 */
[----:B------:R-:W4:Y:S01]  /*00e0*/  S2R R13, SR_CTAID.Z ;  /* 0x00000000000d7919 */ /* 0x000f220000002700 */
[----:B0-----:R-:W-:-:S06]  /*00f0*/  IADD3 R6, P0, PT, R1, UR4, RZ ;  /* 0x0000000401067c10 */ /* 0x001fcc000ff1e0ff */
[----:B------:R0:W0:Y:S01]  /*0100*/  LDC.64 R2, c[0x4][R0] ;  /* 0x0100000000027b82 */ /* 0x0000220000000a00 */
[----:B-----5:R-:W-:Y:S01]  /*0110*/  IMAD.U32 R4, RZ, RZ, UR6 ;  /* 0x00000006ff047e24 */ /* 0x020fe2000f8e00ff */
[----:B------:R-:W-:Y:S01]  /*0120*/  MOV R5, UR7 ;  /* 0x0000000700057c02 */ /* 0x000fe20008000f00 */
[----:B--2---:R-:W-:Y:S01]  /*0130*/  IMAD.X R7, RZ, RZ, UR5, P0 ;  /* 0x00000005ff077e24 */ /* 0x004fe200080e06ff */
[----:B---3--:R2:W-:Y:S04]  /*0140*/  STL.64 [R1+0x18], R14 ;  /* 0x0000180e01007387 */ /* 0x0085e80000100a00 */
[----:B-1----:R2:W-:Y:S04]  /*0150*/  STL.64 [R1], R8 ;  /* 0x0000000801007387 */ /* 0x0025e80000100a00 */
[----:B----4-:R2:W-:Y:S04]  /*0160*/  STL [R1+0x20], R16 ;  /* 0x0000201001007387 */ /* 0x0105e80000100800 */
[----:B------:R2:W-:Y:S04]  /*0170*/  STL.64 [R1+0x8], R10 ;  /* 0x0000080a01007387 */ /* 0x0005e80000100a00 */
[----:B------:R2:W-:Y:S02]  /*0180*/  STL.64 [R1+0x10], R12 ;  /* 0x0000100c01007387 */ /* 0x0005e40000100a00 */
[----:B------:R-:W-:-:S07]  /*0190*/  LEPC R20, `(.L_x_0) ;  /* 0x000000001014794e */ /* 0x000fce0000000000 */
[----:B0-2---:R-:W-:Y:S05]  /*01a0*/  CALL.ABS.NOINC R2 ;  /* 0x0000000002007343 */ /* 0x005fea0003c00000 */
.L_x_0:
[----:B------:R-:W-:Y:S05]  /*01b0*/  EXIT ;  /* 0x000000000000794d */ /* 0x000fea0003800000 */
.L_x_1:
[----:B------:R-:W-:-:S00]  /*01c0*/  BRA `(.L_x_1) ;  /* 0xfffffffc00fc7947 */ /* 0x000fc0000383ffff */
[----:B------:R-:W-:-:S00]  /*01d0*/  NOP ;  /* 0x0000000000007918 */ /* 0x000fc00000000000 */
        /* <DEDUP_REMOVED lines=10> */
.L_x_2:


//--------------------- .nv.global.init           --------------------------
	.section	.nv.global.init,"aw",@progbits
.nv.global.init:
	.type		$str,@object
	.size		$str,(.L_0 - $str)
$str:
        /*0000*/ 	.byte	0x48, 0x65, 0x6c, 0x6c, 0x6f, 0x20, 0x43, 0x55, 0x44, 0x41, 0x20, 0x77, 0x6f, 0x72, 0x6c, 0x64
        /*0010*/ 	.byte	0x20, 0x66, 0x72, 0x6f, 0x6d, 0x20, 0x74, 0x68, 0x72, 0x65, 0x61, 0x64, 0x20, 0x78, 0x3a, 0x20
        /*0020*/ 	.byte	0x25, 0x64, 0x20, 0x20, 0x79, 0x3a, 0x20, 0x25, 0x64, 0x20, 0x20, 0x7a, 0x3a, 0x20, 0x25, 0x64
        /*0030*/ 	.byte	0x20, 0x61, 0x74, 0x20, 0x62, 0x6c, 0x6f, 0x63, 0x6b, 0x20, 0x20, 0x78, 0x3a, 0x20, 0x25, 0x64
        /*0040*/ 	.byte	0x20, 0x20, 0x79, 0x3a, 0x20, 0x25, 0x64, 0x20, 0x20, 0x7a, 0x3a, 0x20, 0x25, 0x64, 0x20, 0x61
        /*0050*/ 	.byte	0x6e, 0x64, 0x20, 0x67, 0x72, 0x69, 0x64, 0x20, 0x64, 0x69, 0x6d, 0x20, 0x20, 0x78, 0x3a, 0x20
        /*0060*/ 	.byte	0x25, 0x64, 0x2c, 0x20, 0x20, 0x79, 0x3a, 0x20, 0x25, 0x64, 0x2c, 0x20, 0x20, 0x7a, 0x3a, 0x20
        /*0070*/ 	.byte	0x25, 0x64, 0x0a, 0x00
.L_0:


//--------------------- .nv.shared.reserved.0     --------------------------
	.section	.nv.shared.reserved.0,"aw",@nobits
	.weak		__nv_reservedSMEM_offset_0_alias
	.size		__nv_reservedSMEM_offset_0_alias, 0, 64
	.other		__nv_reservedSMEM_offset_0_alias,@"STO_CUDA_RESERVED_SHARED STV_DEFAULT"
__nv_reservedSMEM_offset_0_alias:
	.zero		0
	.zero		64


//--------------------- .nv.constant0._Z15print_cuda_infov --------------------------
	.section	.nv.constant0._Z15print_cuda_infov,"a",@progbits
	.sectionflags	@""
	.align	4
.nv.constant0._Z15print_cuda_infov:
	.zero		896


//--------------------- SYMBOLS --------------------------

	.type		.nv.reservedSmem.offset0,@object
	.size		.nv.reservedSmem.offset0,0x4
	.type		vprintf,@function
